//
// Generated by NVIDIA NVVM Compiler
//
// Compiler Build ID: CL-36424714
// Cuda compilation tools, release 13.0, V13.0.88
// Based on NVVM 20.0.0
//

.version 9.0
.target sm_100
.address_size 64

	// .globl	_Z11tiledMatMulPiS_S_i
// _ZZ11tiledMatMulPiS_S_iE7sharedA has been demoted
// _ZZ11tiledMatMulPiS_S_iE7sharedB has been demoted

.visible .entry _Z11tiledMatMulPiS_S_i(
	.param .u64 .ptr .align 1 _Z11tiledMatMulPiS_S_i_param_0,
	.param .u64 .ptr .align 1 _Z11tiledMatMulPiS_S_i_param_1,
	.param .u64 .ptr .align 1 _Z11tiledMatMulPiS_S_i_param_2,
	.param .u32 _Z11tiledMatMulPiS_S_i_param_3
)
{
	.reg .pred 	%p<8>;
	.reg .b32 	%r<105>;
	.reg .b64 	%rd<13>;
	// demoted variable
	.shared .align 4 .b8 _ZZ11tiledMatMulPiS_S_iE7sharedA[1024];
	// demoted variable
	.shared .align 4 .b8 _ZZ11tiledMatMulPiS_S_iE7sharedB[1024];
	ld.param.u64 	%rd4, [_Z11tiledMatMulPiS_S_i_param_0];
	ld.param.u64 	%rd5, [_Z11tiledMatMulPiS_S_i_param_1];
	ld.param.u64 	%rd6, [_Z11tiledMatMulPiS_S_i_param_2];
	ld.param.u32 	%r31, [_Z11tiledMatMulPiS_S_i_param_3];
	mov.u32 	%r96, %tid.x;
	mov.u32 	%r98, %tid.y;
	mov.u32 	%r33, %ctaid.y;
	shl.b32 	%r34, %r33, 4;
	add.s32 	%r3, %r34, %r98;
	mov.u32 	%r35, %ctaid.x;
	shl.b32 	%r4, %r35, 4;
	add.s32 	%r5, %r4, %r96;
	setp.lt.s32 	%p1, %r31, 1;
	mov.b32 	%r104, 0;
	@%p1 bra 	$L__BB0_7;
	add.s32 	%r37, %r31, 15;
	shr.u32 	%r38, %r37, 4;
	shl.b32 	%r39, %r98, 6;
	mov.u32 	%r40, _ZZ11tiledMatMulPiS_S_iE7sharedA;
	add.s32 	%r6, %r40, %r39;
	shl.b32 	%r41, %r96, 2;
	add.s32 	%r7, %r6, %r41;
	mov.u32 	%r42, _ZZ11tiledMatMulPiS_S_iE7sharedB;
	add.s32 	%r9, %r42, %r41;
	add.s32 	%r8, %r9, %r39;
	neg.s32 	%r100, %r38;
	mad.lo.s32 	%r43, %r98, %r31, %r96;
	add.s32 	%r99, %r43, %r4;
	shl.b32 	%r12, %r31, 4;
	mad.lo.s32 	%r97, %r31, %r3, %r96;
	cvta.to.global.u64 	%rd1, %rd4;
	cvta.to.global.u64 	%rd2, %rd5;
	mov.b32 	%r104, 0;
$L__BB0_2:
	setp.ge.u32 	%p2, %r3, %r31;
	mul.wide.s32 	%rd7, %r97, 4;
	add.s64 	%rd3, %rd1, %rd7;
	setp.ge.s32 	%p3, %r96, %r31;
	mov.b32 	%r102, 0;
	or.pred  	%p4, %p2, %p3;
	@%p4 bra 	$L__BB0_4;
	ld.global.u32 	%r102, [%rd3];
$L__BB0_4:
	st.shared.u32 	[%r7], %r102;
	max.s32 	%r46, %r5, %r98;
	setp.ge.s32 	%p5, %r46, %r31;
	mov.b32 	%r103, 0;
	@%p5 bra 	$L__BB0_6;
	mul.wide.s32 	%rd8, %r99, 4;
	add.s64 	%rd9, %rd2, %rd8;
	ld.global.u32 	%r103, [%rd9];
$L__BB0_6:
	st.shared.u32 	[%r8], %r103;
	bar.sync 	0;
	ld.shared.u32 	%r47, [%r6];
	ld.shared.u32 	%r48, [%r9];
	mad.lo.s32 	%r49, %r48, %r47, %r104;
	ld.shared.u32 	%r50, [%r6+4];
	ld.shared.u32 	%r51, [%r9+64];
	mad.lo.s32 	%r52, %r51, %r50, %r49;
	ld.shared.u32 	%r53, [%r6+8];
	ld.shared.u32 	%r54, [%r9+128];
	mad.lo.s32 	%r55, %r54, %r53, %r52;
	ld.shared.u32 	%r56, [%r6+12];
	ld.shared.u32 	%r57, [%r9+192];
	mad.lo.s32 	%r58, %r57, %r56, %r55;
	ld.shared.u32 	%r59, [%r6+16];
	ld.shared.u32 	%r60, [%r9+256];
	mad.lo.s32 	%r61, %r60, %r59, %r58;
	ld.shared.u32 	%r62, [%r6+20];
	ld.shared.u32 	%r63, [%r9+320];
	mad.lo.s32 	%r64, %r63, %r62, %r61;
	ld.shared.u32 	%r65, [%r6+24];
	ld.shared.u32 	%r66, [%r9+384];
	mad.lo.s32 	%r67, %r66, %r65, %r64;
	ld.shared.u32 	%r68, [%r6+28];
	ld.shared.u32 	%r69, [%r9+448];
	mad.lo.s32 	%r70, %r69, %r68, %r67;
	ld.shared.u32 	%r71, [%r6+32];
	ld.shared.u32 	%r72, [%r9+512];
	mad.lo.s32 	%r73, %r72, %r71, %r70;
	ld.shared.u32 	%r74, [%r6+36];
	ld.shared.u32 	%r75, [%r9+576];
	mad.lo.s32 	%r76, %r75, %r74, %r73;
	ld.shared.u32 	%r77, [%r6+40];
	ld.shared.u32 	%r78, [%r9+640];
	mad.lo.s32 	%r79, %r78, %r77, %r76;
	ld.shared.u32 	%r80, [%r6+44];
	ld.shared.u32 	%r81, [%r9+704];
	mad.lo.s32 	%r82, %r81, %r80, %r79;
	ld.shared.u32 	%r83, [%r6+48];
	ld.shared.u32 	%r84, [%r9+768];
	mad.lo.s32 	%r85, %r84, %r83, %r82;
	ld.shared.u32 	%r86, [%r6+52];
	ld.shared.u32 	%r87, [%r9+832];
	mad.lo.s32 	%r88, %r87, %r86, %r85;
	ld.shared.u32 	%r89, [%r6+56];
	ld.shared.u32 	%r90, [%r9+896];
	mad.lo.s32 	%r91, %r90, %r89, %r88;
	ld.shared.u32 	%r92, [%r6+60];
	ld.shared.u32 	%r93, [%r9+960];
	mad.lo.s32 	%r104, %r93, %r92, %r91;
	bar.sync 	0;
	add.s32 	%r100, %r100, 1;
	setp.ne.s32 	%p6, %r100, 0;
	add.s32 	%r99, %r99, %r12;
	add.s32 	%r98, %r98, 16;
	add.s32 	%r97, %r97, 16;
	add.s32 	%r96, %r96, 16;
	@%p6 bra 	$L__BB0_2;
$L__BB0_7:
	max.s32 	%r94, %r3, %r5;
	setp.ge.s32 	%p7, %r94, %r31;
	@%p7 bra 	$L__BB0_9;
	mad.lo.s32 	%r95, %r31, %r3, %r5;
	cvta.to.global.u64 	%rd10, %rd6;
	mul.wide.s32 	%rd11, %r95, 4;
	add.s64 	%rd12, %rd10, %rd11;
	st.global.u32 	[%rd12], %r104;
$L__BB0_9:
	ret;

}


// ===== COMPILED SASS (sm_100) =====

	.target	sm_100

	.elftype	@"ET_EXEC"


//--------------------- .note.nv.tkinfo           --------------------------
	.section	.note.nv.tkinfo,"",@"SHT_NOTE"
	.sectionflags	@"SHF_NOTE_NV_TKINFO"
	.tkinfo
        /*0018*/ 	.word	0x00000002
        /*0030*/ 	.string	""
        /*0030*/ 	.string	"ptxas"
        /*0030*/ 	.string	"Cuda compilation tools, release 13.0, V13.0.88"
        /*0030*/ 	.string	"Build cuda_13.0.r13.0/compiler.36424714_0"
        /*0030*/ 	.string	"-arch sm_100 -m 64 "



//--------------------- .note.nv.cuinfo           --------------------------
	.section	.note.nv.cuinfo,"",@"SHT_NOTE"
	.sectionflags	@"SHF_NOTE_NV_CUINFO"
        /*0018*/ 	.short	0x0002
        /*001a*/ 	.short	0x0064
        /*001c*/ 	.short	0x0082
	.zero		2


//--------------------- .nv.info                  --------------------------
	.section	.nv.info,"",@"SHT_CUDA_INFO"
	.align	4


	//----- nvinfo : EIATTR_REGCOUNT
	.align		4
        /*0000*/ 	.byte	0x04, 0x2f
        /*0002*/ 	.short	(.L_1 - .L_0)
	.align		4
.L_0:
        /*0004*/ 	.word	index@(_Z11tiledMatMulPiS_S_i)
        /*0008*/ 	.word	0x00000020


	//----- nvinfo : EIATTR_FRAME_SIZE
	.align		4
.L_1:
        /*000c*/ 	.byte	0x04, 0x11
        /*000e*/ 	.short	(.L_3 - .L_2)
	.align		4
.L_2:
        /*0010*/ 	.word	index@(_Z11tiledMatMulPiS_S_i)
        /*0014*/ 	.word	0x00000000


	//----- nvinfo : EIATTR_MIN_STACK_SIZE
	.align		4
.L_3:
        /*0018*/ 	.byte	0x04, 0x12
        /*001a*/ 	.short	(.L_5 - .L_4)
	.align		4
.L_4:
        /*001c*/ 	.word	index@(_Z11tiledMatMulPiS_S_i)
        /*0020*/ 	.word	0x00000000
.L_5:


//--------------------- .nv.compat                --------------------------
	.section	.nv.compat,"",@"SHT_CUDA_COMPAT_INFO"
	.align	4
        /*0000*/ 	.byte	0x02, 0x09, 0x00, 0x00, 0x02, 0x02, 0x01, 0x00, 0x02, 0x05, 0x05, 0x00, 0x03, 0x07, 0x01, 0x01
        /*0010*/ 	.byte	0x02, 0x03, 0x00, 0x00, 0x02, 0x06, 0x01, 0x00, 0x04, 0x0b, 0x08, 0x00, 0x09, 0x00, 0x00, 0x00
        /*0020*/ 	.byte	0x00, 0x00, 0x00, 0x00


//--------------------- .nv.info._Z11tiledMatMulPiS_S_i --------------------------
	.section	.nv.info._Z11tiledMatMulPiS_S_i,"",@"SHT_CUDA_INFO"
	.sectionflags	@""
	.align	4


	//----- nvinfo : EIATTR_CUDA_API_VERSION
	.align		4
        /*0000*/ 	.byte	0x04, 0x37
        /*0002*/ 	.short	(.L_7 - .L_6)
.L_6:
        /*0004*/ 	.word	0x00000082


	//----- nvinfo : EIATTR_KPARAM_INFO
	.align		4
.L_7:
        /*0008*/ 	.byte	0x04, 0x17
        /*000a*/ 	.short	(.L_9 - .L_8)
.L_8:
        /*000c*/ 	.word	0x00000000
        /*0010*/ 	.short	0x0003
        /*0012*/ 	.short	0x0018
        /*0014*/ 	.byte	0x00, 0xf0, 0x11, 0x00


	//----- nvinfo : EIATTR_KPARAM_INFO
	.align		4
.L_9:
        /*0018*/ 	.byte	0x04, 0x17
        /*001a*/ 	.short	(.L_11 - .L_10)
.L_10:
        /*001c*/ 	.word	0x00000000
        /*0020*/ 	.short	0x0002
        /*0022*/ 	.short	0x0010
        /*0024*/ 	.byte	0x00, 0xf5, 0x21, 0x00


	//----- nvinfo : EIATTR_KPARAM_INFO
	.align		4
.L_11:
        /*0028*/ 	.byte	0x04, 0x17
        /*002a*/ 	.short	(.L_13 - .L_12)
.L_12:
        /*002c*/ 	.word	0x00000000
        /*0030*/ 	.short	0x0001
        /*0032*/ 	.short	0x0008
        /*0034*/ 	.byte	0x00, 0xf5, 0x21, 0x00


	//----- nvinfo : EIATTR_KPARAM_INFO
	.align		4
.L_13:
        /*0038*/ 	.byte	0x04, 0x17
        /*003a*/ 	.short	(.L_15 - .L_14)
.L_14:
        /*003c*/ 	.word	0x00000000
        /*0040*/ 	.short	0x0000
        /*0042*/ 	.short	0x0000
        /*0044*/ 	.byte	0x00, 0xf5, 0x21, 0x00


	//----- nvinfo : EIATTR_SPARSE_MMA_MASK
	.align		4
.L_15:
        /*0048*/ 	.byte	0x03, 0x50
        /*004a*/ 	.short	0x0000


	//----- nvinfo : EIATTR_MAXREG_COUNT
	.align		4
        /*004c*/ 	.byte	0x03, 0x1b
        /*004e*/ 	.short	0x00ff


	//----- nvinfo : EIATTR_NUM_BARRIERS
	.align		4
        /*0050*/ 	.byte	0x02, 0x4c
        /*0052*/ 	.byte	0x01
	.zero		1


	//----- nvinfo : EIATTR_MERCURY_ISA_VERSION
	.align		4
        /*0054*/ 	.byte	0x03, 0x5f
        /*0056*/ 	.short	0x0101


	//----- nvinfo : EIATTR_VRC_CTA_INIT_COUNT
	.align		4
        /*0058*/ 	.byte	0x02, 0x4a
	.zero		1
	.zero		1


	//----- nvinfo : EIATTR_EXIT_INSTR_OFFSETS
	.align		4
        /*005c*/ 	.byte	0x04, 0x1c
        /*005e*/ 	.short	(.L_17 - .L_16)


	//   ....[0]....
.L_16:
        /*0060*/ 	.word	0x000005c0


	//   ....[1]....
        /*0064*/ 	.word	0x00000610


	//----- nvinfo : EIATTR_CBANK_PARAM_SIZE
	.align		4
.L_17:
        /*0068*/ 	.byte	0x03, 0x19
        /*006a*/ 	.short	0x001c


	//----- nvinfo : EIATTR_PARAM_CBANK
	.align		4
        /*006c*/ 	.byte	0x04, 0x0a
        /*006e*/ 	.short	(.L_19 - .L_18)
	.align		4
.L_18:
        /*0070*/ 	.word	index@(.nv.constant0._Z11tiledMatMulPiS_S_i)
        /*0074*/ 	.short	0x0380
        /*0076*/ 	.short	0x001c


	//----- nvinfo : EIATTR_SW_WAR
	.align		4
.L_19:
        /*0078*/ 	.byte	0x04, 0x36
        /*007a*/ 	.short	(.L_21 - .L_20)
.L_20:
        /*007c*/ 	.word	0x00000008
.L_21:


//--------------------- .nv.callgraph             --------------------------
	.section	.nv.callgraph,"",@"SHT_CUDA_CALLGRAPH"
	.align	4
	.sectionentsize	8
	.align		4
        /*0000*/ 	.word	0x00000000
	.align		4
        /*0004*/ 	.word	0xffffffff
	.align		4
        /*0008*/ 	.word	0x00000000
	.align		4
        /*000c*/ 	.word	0xfffffffe
	.align		4
        /*0010*/ 	.word	0x00000000
	.align		4
        /*0014*/ 	.word	0xfffffffd
	.align		4
        /*0018*/ 	.word	0x00000000
	.align		4
        /*001c*/ 	.word	0xfffffffc


//--------------------- .text._Z11tiledMatMulPiS_S_i --------------------------
	.section	.text._Z11tiledMatMulPiS_S_i,"ax",@progbits
	.align	128
        .global         _Z11tiledMatMulPiS_S_i
        .type           _Z11tiledMatMulPiS_S_i,@function
        .size           _Z11tiledMatMulPiS_S_i,(.L_x_3 - _Z11tiledMatMulPiS_S_i)
        .other          _Z11tiledMatMulPiS_S_i,@"STO_CUDA_ENTRY STV_DEFAULT"
_Z11tiledMatMulPiS_S_i:
.text._Z11tiledMatMulPiS_S_i:
[----:B------:R-:W-:Y:S01]  /*0000*/  LDC R1, c[0x0][0x37c] ;  /* 0x0000df00ff017b82 */ /* 0x000fe20000000800 */
[----:B------:R-:W0:Y:S01]  /*0010*/  LDCU UR4, c[0x0][0x398] ;  /* 0x00007300ff0477ac */ /* 0x000e220008000800 */
[----:B------:R-:W1:Y:S01]  /*0020*/  S2R R2, SR_TID.Y ;  /* 0x0000000000027919 */ /* 0x000e620000002200 */
[----:B------:R-:W-:Y:S01]  /*0030*/  HFMA2 R25, -RZ, RZ, 0, 0 ;  /* 0x00000000ff197431 */ /* 0x000fe200000001ff */
[----:B------:R-:W2:Y:S01]  /*0040*/  LDCU.64 UR8, c[0x0][0x358] ;  /* 0x00006b00ff0877ac */ /* 0x000ea20008000a00 */
[----:B------:R-:W1:Y:S01]  /*0050*/  S2R R5, SR_CTAID.Y ;  /* 0x0000000000057919 */ /* 0x000e620000002600 */
[----:B------:R-:W3:Y:S01]  /*0060*/  S2R R3, SR_TID.X ;  /* 0x0000000000037919 */ /* 0x000ee20000002100 */
[----:B------:R-:W3:Y:S01]  /*0070*/  S2R R10, SR_CTAID.X ;  /* 0x00000000000a7919 */ /* 0x000ee20000002500 */
[----:B0-----:R-:W-:-:S04]  /*0080*/  MOV R6, UR4 ;  /* 0x0000000400067c02 */ /* 0x001fc80008000f00 */
[----:B------:R-:W-:Y:S02]  /*0090*/  ISETP.GE.AND P0, PT, R6, 0x1, PT ;  /* 0x000000010600780c */ /* 0x000fe40003f06270 */
[----:B-1----:R-:W-:Y:S02]  /*00a0*/  LEA R4, R5, R2, 0x4 ;  /* 0x0000000205047211 */ /* 0x002fe400078e20ff */
[----:B---3--:R-:W-:-:S09]  /*00b0*/  LEA R5, R10, R3, 0x4 ;  /* 0x000000030a057211 */ /* 0x008fd200078e20ff */
[----:B--2---:R-:W-:Y:S05]  /*00c0*/  @!P0 BRA `(.L_x_0) ;  /* 0x0000000400348947 */ /* 0x004fea0003800000 */
[----:B------:R-:W0:Y:S01]  /*00d0*/  S2UR UR6, SR_CgaCtaId ;  /* 0x00000000000679c3 */ /* 0x000e220000008800 */
[----:B------:R-:W-:Y:S01]  /*00e0*/  UMOV UR4, 0x400 ;  /* 0x0000040000047882 */ /* 0x000fe20000000000 */
[----:B------:R-:W-:Y:S01]  /*00f0*/  IADD3 R8, PT, PT, R6, 0xf, RZ ;  /* 0x0000000f06087810 */ /* 0x000fe20007ffe0ff */
[----:B------:R-:W-:Y:S01]  /*0100*/  UIADD3 UR5, UPT, UPT, UR4, 0x400, URZ ;  /* 0x0000040004057890 */ /* 0x000fe2000fffe0ff */
[-CC-:B------:R-:W-:Y:S01]  /*0110*/  IMAD R7, R2, R6.reuse, R3.reuse ;  /* 0x0000000602077224 */ /* 0x180fe200078e0203 */
[----:B------:R-:W-:Y:S01]  /*0120*/  MOV R25, RZ ;  /* 0x000000ff00197202 */ /* 0x000fe20000000f00 */
[----:B------:R-:W-:Y:S01]  /*0130*/  IMAD R18, R4, R6, R3 ;  /* 0x0000000604127224 */ /* 0x000fe200078e0203 */
[----:B------:R-:W-:Y:S01]  /*0140*/  SHF.R.U32.HI R8, RZ, 0x4, R8 ;  /* 0x00000004ff087819 */ /* 0x000fe20000011608 */
[----:B------:R-:W1:Y:S01]  /*0150*/  LDC R0, c[0x0][0x398] ;  /* 0x0000e600ff007b82 */ /* 0x000e620000000800 */
[----:B------:R-:W-:Y:S02]  /*0160*/  IMAD R7, R10, 0x10, R7 ;  /* 0x000000100a077824 */ /* 0x000fe400078e0207 */
[----:B------:R-:W-:-:S05]  /*0170*/  IADD3 R19, PT, PT, -R8, RZ, RZ ;  /* 0x000000ff08137210 */ /* 0x000fca0007ffe1ff */
[----:B------:R-:W2:Y:S01]  /*0180*/  LDC.64 R22, c[0x0][0x380] ;  /* 0x0000e000ff167b82 */ /* 0x000ea20000000a00 */
[----:B0-----:R-:W-:Y:S02]  /*0190*/  ULEA UR5, UR6, UR5, 0x18 ;  /* 0x0000000506057291 */ /* 0x001fe4000f8ec0ff */
[----:B------:R-:W-:-:S04]  /*01a0*/  ULEA UR4, UR6, UR4, 0x18 ;  /* 0x0000000406047291 */ /* 0x000fc8000f8ec0ff */
[----:B------:R-:W-:Y:S02]  /*01b0*/  LEA R17, R3, UR5, 0x2 ;  /* 0x0000000503117c11 */ /* 0x000fe4000f8e10ff */
[----:B------:R-:W-:-:S03]  /*01c0*/  LEA R16, R2, UR4, 0x6 ;  /* 0x0000000402107c11 */ /* 0x000fc6000f8e30ff */
[----:B------:R-:W-:Y:S01]  /*01d0*/  IMAD R21, R2, 0x40, R17 ;  /* 0x0000004002157824 */ /* 0x000fe200078e0211 */
[----:B------:R-:W-:-:S07]  /*01e0*/  LEA R20, R3, R16, 0x2 ;  /* 0x0000001003147211 */ /* 0x000fce00078e10ff */
.L_x_1:
[----:B-1----:R-:W-:Y:S01]  /*01f0*/  MOV R6, R0 ;  /* 0x0000000000067202 */ /* 0x002fe20000000f00 */
[----:B------:R-:W-:Y:S01]  /*0200*/  HFMA2 R29, -RZ, RZ, 0, 0 ;  /* 0x00000000ff1d7431 */ /* 0x000fe200000001ff */
[----:B------:R-:W-:Y:S02]  /*0210*/  VIMNMX R9, PT, PT, R5, R2, !PT ;  /* 0x0000000205097248 */ /* 0x000fe40007fe0100 */
[-C--:B------:R-:W-:Y:S02]  /*0220*/  ISETP.GE.AND P0, PT, R3, R6.reuse, PT ;  /* 0x000000060300720c */ /* 0x080fe40003f06270 */
[-C--:B------:R-:W-:Y:S01]  /*0230*/  ISETP.GE.AND P1, PT, R9, R6.reuse, PT ;  /* 0x000000060900720c */ /* 0x080fe20003f26270 */
[----:B--2---:R-:W-:Y:S01]  /*0240*/  IMAD.WIDE R8, R18, 0x4, R22 ;  /* 0x0000000412087825 */ /* 0x004fe200078e0216 */
[----:B------:R-:W-:Y:S02]  /*0250*/  ISETP.GE.U32.OR P0, PT, R4, R6, P0 ;  /* 0x000000060400720c */ /* 0x000fe40000706470 */
[----:B------:R-:W-:-:S09]  /*0260*/  MOV R24, RZ ;  /* 0x000000ff00187202 */ /* 0x000fd20000000f00 */
[----:B------:R-:W0:Y:S02]  /*0270*/  @!P1 LDC.64 R10, c[0x0][0x388] ;  /* 0x0000e200ff0a9b82 */ /* 0x000e240000000a00 */
[----:B------:R-:W2:Y:S01]  /*0280*/  @!P0 LDG.E R29, desc[UR8][R8.64] ;  /* 0x00000008081d8981 */ /* 0x000ea2000c1e1900 */
[----:B0-----:R-:W-:-:S05]  /*0290*/  @!P1 IMAD.WIDE R10, R7, 0x4, R10 ;  /* 0x00000004070a9825 */ /* 0x001fca00078e020a */
[----:B------:R-:W3:Y:S01]  /*02a0*/  @!P1 LDG.E R24, desc[UR8][R10.64] ;  /* 0x000000080a189981 */ /* 0x000ee2000c1e1900 */
[----:B------:R-:W-:-:S05]  /*02b0*/  VIADD R19, R19, 0x1 ;  /* 0x0000000113137836 */ /* 0x000fca0000000000 */
[----:B------:R-:W-:Y:S02]  /*02c0*/  ISETP.NE.AND P0, PT, R19, RZ, PT ;  /* 0x000000ff1300720c */ /* 0x000fe40003f05270 */
[----:B------:R-:W-:Y:S02]  /*02d0*/  IADD3 R2, PT, PT, R2, 0x10, RZ ;  /* 0x0000001002027810 */ /* 0x000fe40007ffe0ff */
[----:B------:R-:W-:Y:S02]  /*02e0*/  IADD3 R18, PT, PT, R18, 0x10, RZ ;  /* 0x0000001012127810 */ /* 0x000fe40007ffe0ff */
[----:B------:R-:W-:Y:S02]  /*02f0*/  IADD3 R3, PT, PT, R3, 0x10, RZ ;  /* 0x0000001003037810 */ /* 0x000fe40007ffe0ff */
[----:B------:R-:W-:Y:S01]  /*0300*/  LEA R7, R6, R7, 0x4 ;  /* 0x0000000706077211 */ /* 0x000fe200078e20ff */
[----:B--2---:R-:W-:Y:S04]  /*0310*/  STS [R20], R29 ;  /* 0x0000001d14007388 */ /* 0x004fe80000000800 */
[----:B---3--:R-:W-:Y:S01]  /*0320*/  STS [R21], R24 ;  /* 0x0000001815007388 */ /* 0x008fe20000000800 */
[----:B------:R-:W-:Y:S06]  /*0330*/  BAR.SYNC.DEFER_BLOCKING 0x0 ;  /* 0x0000000000007b1d */ /* 0x000fec0000010000 */
[----:B------:R-:W-:Y:S04]  /*0340*/  LDS R26, [R17] ;  /* 0x00000000111a7984 */ /* 0x000fe80000000800 */
[----:B------:R-:W0:Y:S04]  /*0350*/  LDS.128 R12, [R16] ;  /* 0x00000000100c7984 */ /* 0x000e280000000c00 */
[----:B------:R-:W1:Y:S04]  /*0360*/  LDS R28, [R17+0x40] ;  /* 0x00004000111c7984 */ /* 0x000e680000000800 */
[----:B------:R-:W2:Y:S04]  /*0370*/  LDS R27, [R17+0x80] ;  /* 0x00008000111b7984 */ /* 0x000ea80000000800 */
[----:B------:R-:W-:Y:S04]  /*0380*/  LDS.128 R8, [R16+0x10] ;  /* 0x0000100010087984 */ /* 0x000fe80000000c00 */
[----:B------:R-:W-:Y:S01]  /*0390*/  LDS R24, [R17+0x140] ;  /* 0x0001400011187984 */ /* 0x000fe20000000800 */
[----:B0-----:R-:W-:-:S03]  /*03a0*/  IMAD R26, R12, R26, R25 ;  /* 0x0000001a0c1a7224 */ /* 0x001fc600078e0219 */
[----:B------:R-:W0:Y:S01]  /*03b0*/  LDS R12, [R17+0xc0] ;  /* 0x0000c000110c7984 */ /* 0x000e220000000800 */
[----:B-1----:R-:W-:-:S03]  /*03c0*/  IMAD R13, R28, R13, R26 ;  /* 0x0000000d1c0d7224 */ /* 0x002fc600078e021a */
[----:B------:R-:W1:Y:S04]  /*03d0*/  LDS R26, [R17+0x100] ;  /* 0x00010000111a7984 */ /* 0x000e680000000800 */
[----:B------:R-:W3:Y:S01]  /*03e0*/  LDS R25, [R17+0x180] ;  /* 0x0001800011197984 */ /* 0x000ee20000000800 */
[----:B--2---:R-:W-:-:S04]  /*03f0*/  IMAD R13, R27, R14, R13 ;  /* 0x0000000e1b0d7224 */ /* 0x004fc800078e020d */
[----:B0-----:R-:W-:-:S04]  /*0400*/  IMAD R13, R12, R15, R13 ;  /* 0x0000000f0c0d7224 */ /* 0x001fc800078e020d */
[----:B-1----:R-:W-:Y:S02]  /*0410*/  IMAD R13, R8, R26, R13 ;  /* 0x0000001a080d7224 */ /* 0x002fe400078e020d */
[----:B------:R-:W0:Y:S02]  /*0420*/  LDS R8, [R17+0x1c0] ;  /* 0x0001c00011087984 */ /* 0x000e240000000800 */
[----:B------:R-:W-:Y:S02]  /*0430*/  IMAD R9, R24, R9, R13 ;  /* 0x0000000918097224 */ /* 0x000fe400078e020d */
[----:B------:R-:W-:Y:S04]  /*0440*/  LDS R26, [R17+0x200] ;  /* 0x00020000111a7984 */ /* 0x000fe80000000800 */
[----:B------:R-:W1:Y:S01]  /*0450*/  LDS.128 R12, [R16+0x20] ;  /* 0x00002000100c7984 */ /* 0x000e620000000c00 */
[----:B---3--:R-:W-:-:S03]  /*0460*/  IMAD R9, R25, R10, R9 ;  /* 0x0000000a19097224 */ /* 0x008fc600078e0209 */
[----:B------:R-:W2:Y:S04]  /*0470*/  LDS R24, [R17+0x240] ;  /* 0x0002400011187984 */ /* 0x000ea80000000800 */
[----:B------:R-:W3:Y:S01]  /*0480*/  LDS R25, [R17+0x280] ;  /* 0x0002800011197984 */ /* 0x000ee20000000800 */
[----:B0-----:R-:W-:-:S04]  /*0490*/  IMAD R9, R8, R11, R9 ;  /* 0x0000000b08097224 */ /* 0x001fc800078e0209 */
[----:B-1----:R-:W-:Y:S02]  /*04a0*/  IMAD R9, R12, R26, R9 ;  /* 0x0000001a0c097224 */ /* 0x002fe400078e0209 */
[----:B------:R-:W0:Y:S02]  /*04b0*/  LDS R12, [R17+0x2c0] ;  /* 0x0002c000110c7984 */ /* 0x000e240000000800 */
[----:B--2---:R-:W-:Y:S02]  /*04c0*/  IMAD R24, R24, R13, R9 ;  /* 0x0000000d18187224 */ /* 0x004fe400078e0209 */
[----:B------:R-:W-:Y:S04]  /*04d0*/  LDS R13, [R17+0x300] ;  /* 0x00030000110d7984 */ /* 0x000fe80000000800 */
[----:B------:R-:W1:Y:S01]  /*04e0*/  LDS.128 R8, [R16+0x30] ;  /* 0x0000300010087984 */ /* 0x000e620000000c00 */
[----:B---3--:R-:W-:-:S03]  /*04f0*/  IMAD R24, R25, R14, R24 ;  /* 0x0000000e19187224 */ /* 0x008fc600078e0218 */
[----:B------:R-:W2:Y:S04]  /*0500*/  LDS R25, [R17+0x340] ;  /* 0x0003400011197984 */ /* 0x000ea80000000800 */
[----:B------:R-:W3:Y:S04]  /*0510*/  LDS R26, [R17+0x380] ;  /* 0x00038000111a7984 */ /* 0x000ee80000000800 */
[----:B------:R-:W4:Y:S01]  /*0520*/  LDS R14, [R17+0x3c0] ;  /* 0x0003c000110e7984 */ /* 0x000f220000000800 */
[----:B0-----:R-:W-:-:S04]  /*0530*/  IMAD R12, R12, R15, R24 ;  /* 0x0000000f0c0c7224 */ /* 0x001fc800078e0218 */
[----:B-1----:R-:W-:-:S04]  /*0540*/  IMAD R8, R8, R13, R12 ;  /* 0x0000000d08087224 */ /* 0x002fc800078e020c */
[----:B--2---:R-:W-:-:S04]  /*0550*/  IMAD R9, R25, R9, R8 ;  /* 0x0000000919097224 */ /* 0x004fc800078e0208 */
[----:B---3--:R-:W-:-:S04]  /*0560*/  IMAD R9, R26, R10, R9 ;  /* 0x0000000a1a097224 */ /* 0x008fc800078e0209 */
[----:B----4-:R-:W-:Y:S01]  /*0570*/  IMAD R25, R14, R11, R9 ;  /* 0x0000000b0e197224 */ /* 0x010fe200078e0209 */
[----:B------:R-:W-:Y:S06]  /*0580*/  BAR.SYNC.DEFER_BLOCKING 0x0 ;  /* 0x0000000000007b1d */ /* 0x000fec0000010000 */
[----:B------:R-:W-:Y:S05]  /*0590*/  @P0 BRA `(.L_x_1) ;  /* 0xfffffffc00140947 */ /* 0x000fea000383ffff */
.L_x_0:
[----:B------:R-:W-:-:S04]  /*05a0*/  VIMNMX R3, PT, PT, R4, R5, !PT ;  /* 0x0000000504037248 */ /* 0x000fc80007fe0100 */
[----:B------:R-:W-:-:S13]  /*05b0*/  ISETP.GE.AND P0, PT, R3, R6, PT ;  /* 0x000000060300720c */ /* 0x000fda0003f06270 */
[----:B------:R-:W-:Y:S05]  /*05c0*/  @P0 EXIT ;  /* 0x000000000000094d */ /* 0x000fea0003800000 */
[----:B------:R-:W0:Y:S01]  /*05d0*/  LDC.64 R2, c[0x0][0x390] ;  /* 0x0000e400ff027b82 */ /* 0x000e220000000a00 */
[----:B------:R-:W-:-:S04]  /*05e0*/  IMAD R5, R4, R6, R5 ;  /* 0x0000000604057224 */ /* 0x000fc800078e0205 */
[----:B0-----:R-:W-:-:S05]  /*05f0*/  IMAD.WIDE R2, R5, 0x4, R2 ;  /* 0x0000000405027825 */ /* 0x001fca00078e0202 */
[----:B------:R-:W-:Y:S01]  /*0600*/  STG.E desc[UR8][R2.64], R25 ;  /* 0x0000001902007986 */ /* 0x000fe2000c101908 */
[----:B------:R-:W-:Y:S05]  /*0610*/  EXIT ;  /* 0x000000000000794d */ /* 0x000fea0003800000 */
.L_x_2:
[----:B------:R-:W-:-:S00]  /*0620*/  BRA `(.L_x_2) ;  /* 0xfffffffc00fc7947 */ /* 0x000fc0000383ffff */
[----:B------:R-:W-:-:S00]  /*0630*/  NOP ;  /* 0x0000000000007918 */ /* 0x000fc00000000000 */
        /* <DEDUP_REMOVED lines=12> */
.L_x_3:


//--------------------- .nv.shared._Z11tiledMatMulPiS_S_i --------------------------
	.section	.nv.shared._Z11tiledMatMulPiS_S_i,"aw",@nobits
	.sectionflags	@""
	.align	4
.nv.shared._Z11tiledMatMulPiS_S_i:
	.zero		3072


//--------------------- .nv.shared.reserved.0     --------------------------
	.section	.nv.shared.reserved.0,"aw",@nobits
	.weak		__nv_reservedSMEM_offset_0_alias
	.size		__nv_reservedSMEM_offset_0_alias, 0, 64
	.other		__nv_reservedSMEM_offset_0_alias,@"STO_CUDA_RESERVED_SHARED STV_DEFAULT"
__nv_reservedSMEM_offset_0_alias:
	.zero		0
	.zero		64


//--------------------- .nv.constant0._Z11tiledMatMulPiS_S_i --------------------------
	.section	.nv.constant0._Z11tiledMatMulPiS_S_i,"a",@progbits
	.sectionflags	@""
	.align	4
.nv.constant0._Z11tiledMatMulPiS_S_i:
	.zero		924


//--------------------- SYMBOLS --------------------------

	.type		.nv.reservedSmem.offset0,@object
	.size		.nv.reservedSmem.offset0,0x4
	.type		.nv.reservedSmem.cap,@object
	.size		.nv.reservedSmem.cap,0x4
